//
// Generated by NVIDIA NVVM Compiler
//
// Compiler Build ID: CL-36424714
// Cuda compilation tools, release 13.0, V13.0.88
// Based on NVVM 20.0.0
//

.version 9.0
.target sm_100
.address_size 64

	// .globl	_Z14gTranspositionPiS_ii

.visible .entry _Z14gTranspositionPiS_ii(
	.param .u64 .ptr .align 1 _Z14gTranspositionPiS_ii_param_0,
	.param .u64 .ptr .align 1 _Z14gTranspositionPiS_ii_param_1,
	.param .u32 _Z14gTranspositionPiS_ii_param_2,
	.param .u32 _Z14gTranspositionPiS_ii_param_3
)
{
	.reg .b32 	%r<14>;
	.reg .b64 	%rd<9>;

	ld.param.u64 	%rd1, [_Z14gTranspositionPiS_ii_param_0];
	ld.param.u64 	%rd2, [_Z14gTranspositionPiS_ii_param_1];
	ld.param.u32 	%r1, [_Z14gTranspositionPiS_ii_param_2];
	ld.param.u32 	%r2, [_Z14gTranspositionPiS_ii_param_3];
	cvta.to.global.u64 	%rd3, %rd2;
	cvta.to.global.u64 	%rd4, %rd1;
	mov.u32 	%r3, %tid.x;
	mov.u32 	%r4, %ctaid.x;
	mov.u32 	%r5, %ntid.x;
	mad.lo.s32 	%r6, %r4, %r5, %r3;
	mov.u32 	%r7, %tid.y;
	mov.u32 	%r8, %ctaid.y;
	mov.u32 	%r9, %ntid.y;
	mad.lo.s32 	%r10, %r8, %r9, %r7;
	mad.lo.s32 	%r11, %r2, %r10, %r6;
	mul.wide.u32 	%rd5, %r11, 4;
	add.s64 	%rd6, %rd4, %rd5;
	ld.global.u32 	%r12, [%rd6];
	mad.lo.s32 	%r13, %r1, %r6, %r10;
	mul.wide.u32 	%rd7, %r13, 4;
	add.s64 	%rd8, %rd3, %rd7;
	st.global.u32 	[%rd8], %r12;
	ret;

}


// ===== COMPILED SASS (sm_100) =====

	.target	sm_100

	.elftype	@"ET_EXEC"


//--------------------- .note.nv.tkinfo           --------------------------
	.section	.note.nv.tkinfo,"",@"SHT_NOTE"
	.sectionflags	@"SHF_NOTE_NV_TKINFO"
	.tkinfo
        /*0018*/ 	.word	0x00000002
        /*0030*/ 	.string	""
        /*0030*/ 	.string	"ptxas"
        /*0030*/ 	.string	"Cuda compilation tools, release 13.0, V13.0.88"
        /*0030*/ 	.string	"Build cuda_13.0.r13.0/compiler.36424714_0"
        /*0030*/ 	.string	"-arch sm_100 -m 64 "



//--------------------- .note.nv.cuinfo           --------------------------
	.section	.note.nv.cuinfo,"",@"SHT_NOTE"
	.sectionflags	@"SHF_NOTE_NV_CUINFO"
        /*0018*/ 	.short	0x0002
        /*001a*/ 	.short	0x0064
        /*001c*/ 	.short	0x0082
	.zero		2


//--------------------- .nv.info                  --------------------------
	.section	.nv.info,"",@"SHT_CUDA_INFO"
	.align	4


	//----- nvinfo : EIATTR_REGCOUNT
	.align		4
        /*0000*/ 	.byte	0x04, 0x2f
        /*0002*/ 	.short	(.L_1 - .L_0)
	.align		4
.L_0:
        /*0004*/ 	.word	index@(_Z14gTranspositionPiS_ii)
        /*0008*/ 	.word	0x0000000a


	//----- nvinfo : EIATTR_FRAME_SIZE
	.align		4
.L_1:
        /*000c*/ 	.byte	0x04, 0x11
        /*000e*/ 	.short	(.L_3 - .L_2)
	.align		4
.L_2:
        /*0010*/ 	.word	index@(_Z14gTranspositionPiS_ii)
        /*0014*/ 	.word	0x00000000


	//----- nvinfo : EIATTR_MIN_STACK_SIZE
	.align		4
.L_3:
        /*0018*/ 	.byte	0x04, 0x12
        /*001a*/ 	.short	(.L_5 - .L_4)
	.align		4
.L_4:
        /*001c*/ 	.word	index@(_Z14gTranspositionPiS_ii)
        /*0020*/ 	.word	0x00000000
.L_5:


//--------------------- .nv.compat                --------------------------
	.section	.nv.compat,"",@"SHT_CUDA_COMPAT_INFO"
	.align	4
        /*0000*/ 	.byte	0x02, 0x09, 0x00, 0x00, 0x02, 0x02, 0x01, 0x00, 0x02, 0x05, 0x05, 0x00, 0x03, 0x07, 0x01, 0x01
        /*0010*/ 	.byte	0x02, 0x03, 0x00, 0x00, 0x02, 0x06, 0x01, 0x00, 0x04, 0x0b, 0x08, 0x00, 0x09, 0x00, 0x00, 0x00
        /*0020*/ 	.byte	0x00, 0x00, 0x00, 0x00


//--------------------- .nv.info._Z14gTranspositionPiS_ii --------------------------
	.section	.nv.info._Z14gTranspositionPiS_ii,"",@"SHT_CUDA_INFO"
	.sectionflags	@""
	.align	4


	//----- nvinfo : EIATTR_CUDA_API_VERSION
	.align		4
        /*0000*/ 	.byte	0x04, 0x37
        /*0002*/ 	.short	(.L_7 - .L_6)
.L_6:
        /*0004*/ 	.word	0x00000082


	//----- nvinfo : EIATTR_KPARAM_INFO
	.align		4
.L_7:
        /*0008*/ 	.byte	0x04, 0x17
        /*000a*/ 	.short	(.L_9 - .L_8)
.L_8:
        /*000c*/ 	.word	0x00000000
        /*0010*/ 	.short	0x0003
        /*0012*/ 	.short	0x0014
        /*0014*/ 	.byte	0x00, 0xf0, 0x11, 0x00


	//----- nvinfo : EIATTR_KPARAM_INFO
	.align		4
.L_9:
        /*0018*/ 	.byte	0x04, 0x17
        /*001a*/ 	.short	(.L_11 - .L_10)
.L_10:
        /*001c*/ 	.word	0x00000000
        /*0020*/ 	.short	0x0002
        /*0022*/ 	.short	0x0010
        /*0024*/ 	.byte	0x00, 0xf0, 0x11, 0x00


	//----- nvinfo : EIATTR_KPARAM_INFO
	.align		4
.L_11:
        /*0028*/ 	.byte	0x04, 0x17
        /*002a*/ 	.short	(.L_13 - .L_12)
.L_12:
        /*002c*/ 	.word	0x00000000
        /*0030*/ 	.short	0x0001
        /*0032*/ 	.short	0x0008
        /*0034*/ 	.byte	0x00, 0xf5, 0x21, 0x00


	//----- nvinfo : EIATTR_KPARAM_INFO
	.align		4
.L_13:
        /*0038*/ 	.byte	0x04, 0x17
        /*003a*/ 	.short	(.L_15 - .L_14)
.L_14:
        /*003c*/ 	.word	0x00000000
        /*0040*/ 	.short	0x0000
        /*0042*/ 	.short	0x0000
        /*0044*/ 	.byte	0x00, 0xf5, 0x21, 0x00


	//----- nvinfo : EIATTR_SPARSE_MMA_MASK
	.align		4
.L_15:
        /*0048*/ 	.byte	0x03, 0x50
        /*004a*/ 	.short	0x0000


	//----- nvinfo : EIATTR_MAXREG_COUNT
	.align		4
        /*004c*/ 	.byte	0x03, 0x1b
        /*004e*/ 	.short	0x00ff


	//----- nvinfo : EIATTR_MERCURY_ISA_VERSION
	.align		4
        /*0050*/ 	.byte	0x03, 0x5f
        /*0052*/ 	.short	0x0101


	//----- nvinfo : EIATTR_VRC_CTA_INIT_COUNT
	.align		4
        /*0054*/ 	.byte	0x02, 0x4a
	.zero		1
	.zero		1


	//----- nvinfo : EIATTR_EXIT_INSTR_OFFSETS
	.align		4
        /*0058*/ 	.byte	0x04, 0x1c
        /*005a*/ 	.short	(.L_17 - .L_16)


	//   ....[0]....
.L_16:
        /*005c*/ 	.word	0x00000130


	//----- nvinfo : EIATTR_CBANK_PARAM_SIZE
	.align		4
.L_17:
        /*0060*/ 	.byte	0x03, 0x19
        /*0062*/ 	.short	0x0018


	//----- nvinfo : EIATTR_PARAM_CBANK
	.align		4
        /*0064*/ 	.byte	0x04, 0x0a
        /*0066*/ 	.short	(.L_19 - .L_18)
	.align		4
.L_18:
        /*0068*/ 	.word	index@(.nv.constant0._Z14gTranspositionPiS_ii)
        /*006c*/ 	.short	0x0380
        /*006e*/ 	.short	0x0018


	//----- nvinfo : EIATTR_SW_WAR
	.align		4
.L_19:
        /*0070*/ 	.byte	0x04, 0x36
        /*0072*/ 	.short	(.L_21 - .L_20)
.L_20:
        /*0074*/ 	.word	0x00000008
.L_21:


//--------------------- .nv.callgraph             --------------------------
	.section	.nv.callgraph,"",@"SHT_CUDA_CALLGRAPH"
	.align	4
	.sectionentsize	8
	.align		4
        /*0000*/ 	.word	0x00000000
	.align		4
        /*0004*/ 	.word	0xffffffff
	.align		4
        /*0008*/ 	.word	0x00000000
	.align		4
        /*000c*/ 	.word	0xfffffffe
	.align		4
        /*0010*/ 	.word	0x00000000
	.align		4
        /*0014*/ 	.word	0xfffffffd
	.align		4
        /*0018*/ 	.word	0x00000000
	.align		4
        /*001c*/ 	.word	0xfffffffc


//--------------------- .text._Z14gTranspositionPiS_ii --------------------------
	.section	.text._Z14gTranspositionPiS_ii,"ax",@progbits
	.align	128
        .global         _Z14gTranspositionPiS_ii
        .type           _Z14gTranspositionPiS_ii,@function
        .size           _Z14gTranspositionPiS_ii,(.L_x_1 - _Z14gTranspositionPiS_ii)
        .other          _Z14gTranspositionPiS_ii,@"STO_CUDA_ENTRY STV_DEFAULT"
_Z14gTranspositionPiS_ii:
.text._Z14gTranspositionPiS_ii:
[----:B------:R-:W-:Y:S01]  /*0000*/  LDC R1, c[0x0][0x37c] ;  /* 0x0000df00ff017b82 */ /* 0x000fe20000000800 */
[----:B------:R-:W0:Y:S07]  /*0010*/  S2R R0, SR_TID.X ;  /* 0x0000000000007919 */ /* 0x000e2e0000002100 */
[----:B------:R-:W0:Y:S01]  /*0020*/  LDC R5, c[0x0][0x360] ;  /* 0x0000d800ff057b82 */ /* 0x000e220000000800 */
[----:B------:R-:W1:Y:S01]  /*0030*/  LDCU.64 UR8, c[0x0][0x390] ;  /* 0x00007200ff0877ac */ /* 0x000e620008000a00 */
[----:B------:R-:W2:Y:S01]  /*0040*/  S2R R7, SR_TID.Y ;  /* 0x0000000000077919 */ /* 0x000ea20000002200 */
[----:B------:R-:W3:Y:S05]  /*0050*/  LDCU.64 UR4, c[0x0][0x358] ;  /* 0x00006b00ff0477ac */ /* 0x000eea0008000a00 */
[----:B------:R-:W0:Y:S08]  /*0060*/  S2UR UR6, SR_CTAID.X ;  /* 0x00000000000679c3 */ /* 0x000e300000002500 */
[----:B------:R-:W2:Y:S08]  /*0070*/  S2UR UR7, SR_CTAID.Y ;  /* 0x00000000000779c3 */ /* 0x000eb00000002600 */
[----:B------:R-:W2:Y:S08]  /*0080*/  LDC R4, c[0x0][0x364] ;  /* 0x0000d900ff047b82 */ /* 0x000eb00000000800 */
[----:B------:R-:W4:Y:S01]  /*0090*/  LDC.64 R2, c[0x0][0x380] ;  /* 0x0000e000ff027b82 */ /* 0x000f220000000a00 */
[----:B0-----:R-:W-:-:S02]  /*00a0*/  IMAD R0, R5, UR6, R0 ;  /* 0x0000000605007c24 */ /* 0x001fc4000f8e0200 */
[----:B--2---:R-:W-:-:S04]  /*00b0*/  IMAD R7, R4, UR7, R7 ;  /* 0x0000000704077c24 */ /* 0x004fc8000f8e0207 */
[----:B-1----:R-:W-:-:S04]  /*00c0*/  IMAD R5, R7, UR9, R0 ;  /* 0x0000000907057c24 */ /* 0x002fc8000f8e0200 */
[----:B----4-:R-:W-:Y:S02]  /*00d0*/  IMAD.WIDE.U32 R2, R5, 0x4, R2 ;  /* 0x0000000405027825 */ /* 0x010fe400078e0002 */
[----:B------:R-:W0:Y:S04]  /*00e0*/  LDC.64 R4, c[0x0][0x388] ;  /* 0x0000e200ff047b82 */ /* 0x000e280000000a00 */
[----:B---3--:R-:W2:Y:S01]  /*00f0*/  LDG.E R3, desc[UR4][R2.64] ;  /* 0x0000000402037981 */ /* 0x008ea2000c1e1900 */
[----:B------:R-:W-:-:S04]  /*0100*/  IMAD R7, R0, UR8, R7 ;  /* 0x0000000800077c24 */ /* 0x000fc8000f8e0207 */
[----:B0-----:R-:W-:-:S05]  /*0110*/  IMAD.WIDE.U32 R4, R7, 0x4, R4 ;  /* 0x0000000407047825 */ /* 0x001fca00078e0004 */
[----:B--2---:R-:W-:Y:S01]  /*0120*/  STG.E desc[UR4][R4.64], R3 ;  /* 0x0000000304007986 */ /* 0x004fe2000c101904 */
[----:B------:R-:W-:Y:S05]  /*0130*/  EXIT ;  /* 0x000000000000794d */ /* 0x000fea0003800000 */
.L_x_0:
[----:B------:R-:W-:-:S00]  /*0140*/  BRA `(.L_x_0) ;  /* 0xfffffffc00fc7947 */ /* 0x000fc0000383ffff */
[----:B------:R-:W-:-:S00]  /*0150*/  NOP ;  /* 0x0000000000007918 */ /* 0x000fc00000000000 */
        /* <DEDUP_REMOVED lines=10> */
.L_x_1:


//--------------------- .nv.shared.reserved.0     --------------------------
	.section	.nv.shared.reserved.0,"aw",@nobits
	.weak		__nv_reservedSMEM_offset_0_alias
	.size		__nv_reservedSMEM_offset_0_alias, 0, 64
	.other		__nv_reservedSMEM_offset_0_alias,@"STO_CUDA_RESERVED_SHARED STV_DEFAULT"
__nv_reservedSMEM_offset_0_alias:
	.zero		0
	.zero		64


//--------------------- .nv.constant0._Z14gTranspositionPiS_ii --------------------------
	.section	.nv.constant0._Z14gTranspositionPiS_ii,"a",@progbits
	.sectionflags	@""
	.align	4
.nv.constant0._Z14gTranspositionPiS_ii:
	.zero		920


//--------------------- SYMBOLS --------------------------

	.type		.nv.reservedSmem.offset0,@object
	.size		.nv.reservedSmem.offset0,0x4
